//
// Generated by NVIDIA NVVM Compiler
//
// Compiler Build ID: CL-36424714
// Cuda compilation tools, release 13.0, V13.0.88
// Based on NVVM 20.0.0
//

.version 9.0
.target sm_100
.address_size 64

	// .globl	_Z13matmul_kernelPiS_S_
// _ZZ19tiled_matmul_kernelPiS_S_E2As has been demoted
// _ZZ19tiled_matmul_kernelPiS_S_E2Bs has been demoted
// _ZZ25tiledpadded_matmul_kernelPiS_S_E2As has been demoted
// _ZZ25tiledpadded_matmul_kernelPiS_S_E2Bs has been demoted

.visible .entry _Z13matmul_kernelPiS_S_(
	.param .u64 .ptr .align 1 _Z13matmul_kernelPiS_S__param_0,
	.param .u64 .ptr .align 1 _Z13matmul_kernelPiS_S__param_1,
	.param .u64 .ptr .align 1 _Z13matmul_kernelPiS_S__param_2
)
{
	.reg .pred 	%p<4>;
	.reg .b32 	%r<35>;
	.reg .b64 	%rd<13>;

	ld.param.u64 	%rd1, [_Z13matmul_kernelPiS_S__param_0];
	ld.param.u64 	%rd2, [_Z13matmul_kernelPiS_S__param_1];
	ld.param.u64 	%rd3, [_Z13matmul_kernelPiS_S__param_2];
	mov.u32 	%r3, %ctaid.y;
	mov.u32 	%r4, %ntid.y;
	mov.u32 	%r5, %tid.y;
	mad.lo.s32 	%r1, %r3, %r4, %r5;
	mov.u32 	%r6, %ctaid.x;
	mov.u32 	%r7, %ntid.x;
	mov.u32 	%r8, %tid.x;
	mad.lo.s32 	%r2, %r6, %r7, %r8;
	setp.gt.u32 	%p1, %r1, 7;
	setp.gt.s32 	%p2, %r2, 7;
	or.pred  	%p3, %p1, %p2;
	@%p3 bra 	$L__BB0_2;
	cvta.to.global.u64 	%rd4, %rd3;
	cvta.to.global.u64 	%rd5, %rd1;
	cvta.to.global.u64 	%rd6, %rd2;
	shl.b32 	%r9, %r1, 3;
	mul.wide.u32 	%rd7, %r9, 4;
	add.s64 	%rd8, %rd5, %rd7;
	ld.global.u32 	%r10, [%rd8];
	mul.wide.s32 	%rd9, %r2, 4;
	add.s64 	%rd10, %rd6, %rd9;
	ld.global.u32 	%r11, [%rd10];
	mul.lo.s32 	%r12, %r11, %r10;
	ld.global.u32 	%r13, [%rd8+4];
	ld.global.u32 	%r14, [%rd10+32];
	mad.lo.s32 	%r15, %r14, %r13, %r12;
	ld.global.u32 	%r16, [%rd8+8];
	ld.global.u32 	%r17, [%rd10+64];
	mad.lo.s32 	%r18, %r17, %r16, %r15;
	ld.global.u32 	%r19, [%rd8+12];
	ld.global.u32 	%r20, [%rd10+96];
	mad.lo.s32 	%r21, %r20, %r19, %r18;
	ld.global.u32 	%r22, [%rd8+16];
	ld.global.u32 	%r23, [%rd10+128];
	mad.lo.s32 	%r24, %r23, %r22, %r21;
	ld.global.u32 	%r25, [%rd8+20];
	ld.global.u32 	%r26, [%rd10+160];
	mad.lo.s32 	%r27, %r26, %r25, %r24;
	ld.global.u32 	%r28, [%rd8+24];
	ld.global.u32 	%r29, [%rd10+192];
	mad.lo.s32 	%r30, %r29, %r28, %r27;
	ld.global.u32 	%r31, [%rd8+28];
	ld.global.u32 	%r32, [%rd10+224];
	mad.lo.s32 	%r33, %r32, %r31, %r30;
	add.s32 	%r34, %r9, %r2;
	mul.wide.s32 	%rd11, %r34, 4;
	add.s64 	%rd12, %rd4, %rd11;
	st.global.u32 	[%rd12], %r33;
$L__BB0_2:
	ret;

}
	// .globl	_Z19tiled_matmul_kernelPiS_S_
.visible .entry _Z19tiled_matmul_kernelPiS_S_(
	.param .u64 .ptr .align 1 _Z19tiled_matmul_kernelPiS_S__param_0,
	.param .u64 .ptr .align 1 _Z19tiled_matmul_kernelPiS_S__param_1,
	.param .u64 .ptr .align 1 _Z19tiled_matmul_kernelPiS_S__param_2
)
{
	.reg .b32 	%r<53>;
	.reg .b64 	%rd<13>;
	// demoted variable
	.shared .align 4 .b8 _ZZ19tiled_matmul_kernelPiS_S_E2As[24];
	// demoted variable
	.shared .align 4 .b8 _ZZ19tiled_matmul_kernelPiS_S_E2Bs[24];
	ld.param.u64 	%rd1, [_Z19tiled_matmul_kernelPiS_S__param_0];
	ld.param.u64 	%rd2, [_Z19tiled_matmul_kernelPiS_S__param_1];
	ld.param.u64 	%rd3, [_Z19tiled_matmul_kernelPiS_S__param_2];
	cvta.to.global.u64 	%rd4, %rd2;
	cvta.to.global.u64 	%rd5, %rd1;
	mov.u32 	%r1, %tid.x;
	mov.u32 	%r2, %tid.y;
	mov.u32 	%r3, %ctaid.y;
	mov.u32 	%r4, %ctaid.x;
	shl.b32 	%r5, %r4, 1;
	add.s32 	%r6, %r5, %r1;
	shl.b32 	%r7, %r3, 4;
	shl.b32 	%r8, %r2, 3;
	add.s32 	%r9, %r7, %r8;
	add.s32 	%r10, %r1, %r9;
	mul.lo.s32 	%r11, %r2, 12;
	mov.u32 	%r12, _ZZ19tiled_matmul_kernelPiS_S_E2As;
	add.s32 	%r13, %r12, %r11;
	shl.b32 	%r14, %r1, 2;
	add.s32 	%r15, %r13, %r14;
	add.s32 	%r16, %r6, %r8;
	mov.u32 	%r17, _ZZ19tiled_matmul_kernelPiS_S_E2Bs;
	add.s32 	%r18, %r17, %r14;
	add.s32 	%r19, %r18, %r11;
	mul.wide.u32 	%rd6, %r10, 4;
	add.s64 	%rd7, %rd5, %rd6;
	ld.global.u32 	%r20, [%rd7];
	st.shared.u32 	[%r15], %r20;
	mul.wide.s32 	%rd8, %r16, 4;
	add.s64 	%rd9, %rd4, %rd8;
	ld.global.u32 	%r21, [%rd9];
	st.shared.u32 	[%r19], %r21;
	bar.sync 	0;
	ld.shared.u32 	%r22, [%r13];
	ld.shared.u32 	%r23, [%r18];
	mul.lo.s32 	%r24, %r23, %r22;
	ld.shared.u32 	%r25, [%r13+4];
	ld.shared.u32 	%r26, [%r18+12];
	mad.lo.s32 	%r27, %r26, %r25, %r24;
	bar.sync 	0;
	ld.global.u32 	%r28, [%rd7+8];
	st.shared.u32 	[%r15], %r28;
	ld.global.u32 	%r29, [%rd9+64];
	st.shared.u32 	[%r19], %r29;
	bar.sync 	0;
	ld.shared.u32 	%r30, [%r13];
	ld.shared.u32 	%r31, [%r18];
	mad.lo.s32 	%r32, %r31, %r30, %r27;
	ld.shared.u32 	%r33, [%r13+4];
	ld.shared.u32 	%r34, [%r18+12];
	mad.lo.s32 	%r35, %r34, %r33, %r32;
	bar.sync 	0;
	ld.global.u32 	%r36, [%rd7+16];
	st.shared.u32 	[%r15], %r36;
	ld.global.u32 	%r37, [%rd9+128];
	st.shared.u32 	[%r19], %r37;
	bar.sync 	0;
	ld.shared.u32 	%r38, [%r13];
	ld.shared.u32 	%r39, [%r18];
	mad.lo.s32 	%r40, %r39, %r38, %r35;
	ld.shared.u32 	%r41, [%r13+4];
	ld.shared.u32 	%r42, [%r18+12];
	mad.lo.s32 	%r43, %r42, %r41, %r40;
	bar.sync 	0;
	ld.global.u32 	%r44, [%rd7+24];
	st.shared.u32 	[%r15], %r44;
	ld.global.u32 	%r45, [%rd9+192];
	st.shared.u32 	[%r19], %r45;
	bar.sync 	0;
	ld.shared.u32 	%r46, [%r13];
	ld.shared.u32 	%r47, [%r18];
	mad.lo.s32 	%r48, %r47, %r46, %r43;
	ld.shared.u32 	%r49, [%r13+4];
	ld.shared.u32 	%r50, [%r18+12];
	mad.lo.s32 	%r51, %r50, %r49, %r48;
	bar.sync 	0;
	cvta.to.global.u64 	%rd10, %rd3;
	add.s32 	%r52, %r9, %r6;
	mul.wide.s32 	%rd11, %r52, 4;
	add.s64 	%rd12, %rd10, %rd11;
	st.global.u32 	[%rd12], %r51;
	ret;

}
	// .globl	_Z25tiledpadded_matmul_kernelPiS_S_
.visible .entry _Z25tiledpadded_matmul_kernelPiS_S_(
	.param .u64 .ptr .align 1 _Z25tiledpadded_matmul_kernelPiS_S__param_0,
	.param .u64 .ptr .align 1 _Z25tiledpadded_matmul_kernelPiS_S__param_1,
	.param .u64 .ptr .align 1 _Z25tiledpadded_matmul_kernelPiS_S__param_2
)
{
	.reg .b32 	%r<52>;
	.reg .b64 	%rd<13>;
	// demoted variable
	.shared .align 4 .b8 _ZZ25tiledpadded_matmul_kernelPiS_S_E2As[24];
	// demoted variable
	.shared .align 4 .b8 _ZZ25tiledpadded_matmul_kernelPiS_S_E2Bs[16];
	ld.param.u64 	%rd1, [_Z25tiledpadded_matmul_kernelPiS_S__param_0];
	ld.param.u64 	%rd2, [_Z25tiledpadded_matmul_kernelPiS_S__param_1];
	ld.param.u64 	%rd3, [_Z25tiledpadded_matmul_kernelPiS_S__param_2];
	cvta.to.global.u64 	%rd4, %rd2;
	cvta.to.global.u64 	%rd5, %rd1;
	mov.u32 	%r1, %tid.x;
	mov.u32 	%r2, %tid.y;
	mov.u32 	%r3, %ctaid.y;
	mov.u32 	%r4, %ctaid.x;
	shl.b32 	%r5, %r4, 1;
	add.s32 	%r6, %r5, %r1;
	shl.b32 	%r7, %r3, 4;
	shl.b32 	%r8, %r2, 3;
	add.s32 	%r9, %r7, %r8;
	add.s32 	%r10, %r1, %r9;
	mov.u32 	%r11, _ZZ25tiledpadded_matmul_kernelPiS_S_E2As;
	mad.lo.s32 	%r12, %r2, 12, %r11;
	shl.b32 	%r13, %r1, 2;
	add.s32 	%r14, %r12, %r13;
	add.s32 	%r15, %r6, %r8;
	mov.u32 	%r16, _ZZ25tiledpadded_matmul_kernelPiS_S_E2Bs;
	add.s32 	%r17, %r16, %r13;
	add.s32 	%r18, %r17, %r8;
	mul.wide.u32 	%rd6, %r10, 4;
	add.s64 	%rd7, %rd5, %rd6;
	ld.global.u32 	%r19, [%rd7];
	st.shared.u32 	[%r14], %r19;
	mul.wide.s32 	%rd8, %r15, 4;
	add.s64 	%rd9, %rd4, %rd8;
	ld.global.u32 	%r20, [%rd9];
	st.shared.u32 	[%r18], %r20;
	bar.sync 	0;
	ld.shared.u32 	%r21, [%r12];
	ld.shared.u32 	%r22, [%r17];
	mul.lo.s32 	%r23, %r22, %r21;
	ld.shared.u32 	%r24, [%r12+4];
	ld.shared.u32 	%r25, [%r17+8];
	mad.lo.s32 	%r26, %r25, %r24, %r23;
	bar.sync 	0;
	ld.global.u32 	%r27, [%rd7+8];
	st.shared.u32 	[%r14], %r27;
	ld.global.u32 	%r28, [%rd9+64];
	st.shared.u32 	[%r18], %r28;
	bar.sync 	0;
	ld.shared.u32 	%r29, [%r12];
	ld.shared.u32 	%r30, [%r17];
	mad.lo.s32 	%r31, %r30, %r29, %r26;
	ld.shared.u32 	%r32, [%r12+4];
	ld.shared.u32 	%r33, [%r17+8];
	mad.lo.s32 	%r34, %r33, %r32, %r31;
	bar.sync 	0;
	ld.global.u32 	%r35, [%rd7+16];
	st.shared.u32 	[%r14], %r35;
	ld.global.u32 	%r36, [%rd9+128];
	st.shared.u32 	[%r18], %r36;
	bar.sync 	0;
	ld.shared.u32 	%r37, [%r12];
	ld.shared.u32 	%r38, [%r17];
	mad.lo.s32 	%r39, %r38, %r37, %r34;
	ld.shared.u32 	%r40, [%r12+4];
	ld.shared.u32 	%r41, [%r17+8];
	mad.lo.s32 	%r42, %r41, %r40, %r39;
	bar.sync 	0;
	ld.global.u32 	%r43, [%rd7+24];
	st.shared.u32 	[%r14], %r43;
	ld.global.u32 	%r44, [%rd9+192];
	st.shared.u32 	[%r18], %r44;
	bar.sync 	0;
	ld.shared.u32 	%r45, [%r12];
	ld.shared.u32 	%r46, [%r17];
	mad.lo.s32 	%r47, %r46, %r45, %r42;
	ld.shared.u32 	%r48, [%r12+4];
	ld.shared.u32 	%r49, [%r17+8];
	mad.lo.s32 	%r50, %r49, %r48, %r47;
	bar.sync 	0;
	cvta.to.global.u64 	%rd10, %rd3;
	add.s32 	%r51, %r9, %r6;
	mul.wide.s32 	%rd11, %r51, 4;
	add.s64 	%rd12, %rd10, %rd11;
	st.global.u32 	[%rd12], %r50;
	ret;

}


// ===== COMPILED SASS (sm_100) =====

	.target	sm_100

	.elftype	@"ET_EXEC"


//--------------------- .note.nv.tkinfo           --------------------------
	.section	.note.nv.tkinfo,"",@"SHT_NOTE"
	.sectionflags	@"SHF_NOTE_NV_TKINFO"
	.tkinfo
        /*0018*/ 	.word	0x00000002
        /*0030*/ 	.string	""
        /*0030*/ 	.string	"ptxas"
        /*0030*/ 	.string	"Cuda compilation tools, release 13.0, V13.0.88"
        /*0030*/ 	.string	"Build cuda_13.0.r13.0/compiler.36424714_0"
        /*0030*/ 	.string	"-arch sm_100 -m 64 "



//--------------------- .note.nv.cuinfo           --------------------------
	.section	.note.nv.cuinfo,"",@"SHT_NOTE"
	.sectionflags	@"SHF_NOTE_NV_CUINFO"
        /*0018*/ 	.short	0x0002
        /*001a*/ 	.short	0x0064
        /*001c*/ 	.short	0x0082
	.zero		2


//--------------------- .nv.info                  --------------------------
	.section	.nv.info,"",@"SHT_CUDA_INFO"
	.align	4


	//----- nvinfo : EIATTR_REGCOUNT
	.align		4
        /*0000*/ 	.byte	0x04, 0x2f
        /*0002*/ 	.short	(.L_1 - .L_0)
	.align		4
.L_0:
        /*0004*/ 	.word	index@(_Z13matmul_kernelPiS_S_)
        /*0008*/ 	.word	0x0000001a


	//----- nvinfo : EIATTR_FRAME_SIZE
	.align		4
.L_1:
        /*000c*/ 	.byte	0x04, 0x11
        /*000e*/ 	.short	(.L_3 - .L_2)
	.align		4
.L_2:
        /*0010*/ 	.word	index@(_Z13matmul_kernelPiS_S_)
        /*0014*/ 	.word	0x00000000


	//----- nvinfo : EIATTR_REGCOUNT
	.align		4
.L_3:
        /*0018*/ 	.byte	0x04, 0x2f
        /*001a*/ 	.short	(.L_5 - .L_4)
	.align		4
.L_4:
        /*001c*/ 	.word	index@(_Z19tiled_matmul_kernelPiS_S_)
        /*0020*/ 	.word	0x00000020


	//----- nvinfo : EIATTR_FRAME_SIZE
	.align		4
.L_5:
        /*0024*/ 	.byte	0x04, 0x11
        /*0026*/ 	.short	(.L_7 - .L_6)
	.align		4
.L_6:
        /*0028*/ 	.word	index@(_Z19tiled_matmul_kernelPiS_S_)
        /*002c*/ 	.word	0x00000000


	//----- nvinfo : EIATTR_REGCOUNT
	.align		4
.L_7:
        /*0030*/ 	.byte	0x04, 0x2f
        /*0032*/ 	.short	(.L_9 - .L_8)
	.align		4
.L_8:
        /*0034*/ 	.word	index@(_Z25tiledpadded_matmul_kernelPiS_S_)
        /*0038*/ 	.word	0x00000020


	//----- nvinfo : EIATTR_FRAME_SIZE
	.align		4
.L_9:
        /*003c*/ 	.byte	0x04, 0x11
        /*003e*/ 	.short	(.L_11 - .L_10)
	.align		4
.L_10:
        /*0040*/ 	.word	index@(_Z25tiledpadded_matmul_kernelPiS_S_)
        /*0044*/ 	.word	0x00000000


	//----- nvinfo : EIATTR_MIN_STACK_SIZE
	.align		4
.L_11:
        /*0048*/ 	.byte	0x04, 0x12
        /*004a*/ 	.short	(.L_13 - .L_12)
	.align		4
.L_12:
        /*004c*/ 	.word	index@(_Z25tiledpadded_matmul_kernelPiS_S_)
        /*0050*/ 	.word	0x00000000


	//----- nvinfo : EIATTR_MIN_STACK_SIZE
	.align		4
.L_13:
        /*0054*/ 	.byte	0x04, 0x12
        /*0056*/ 	.short	(.L_15 - .L_14)
	.align		4
.L_14:
        /*0058*/ 	.word	index@(_Z19tiled_matmul_kernelPiS_S_)
        /*005c*/ 	.word	0x00000000


	//----- nvinfo : EIATTR_MIN_STACK_SIZE
	.align		4
.L_15:
        /*0060*/ 	.byte	0x04, 0x12
        /*0062*/ 	.short	(.L_17 - .L_16)
	.align		4
.L_16:
        /*0064*/ 	.word	index@(_Z13matmul_kernelPiS_S_)
        /*0068*/ 	.word	0x00000000
.L_17:


//--------------------- .nv.compat                --------------------------
	.section	.nv.compat,"",@"SHT_CUDA_COMPAT_INFO"
	.align	4
        /*0000*/ 	.byte	0x02, 0x09, 0x00, 0x00, 0x02, 0x02, 0x01, 0x00, 0x02, 0x05, 0x05, 0x00, 0x03, 0x07, 0x01, 0x01
        /*0010*/ 	.byte	0x02, 0x03, 0x00, 0x00, 0x02, 0x06, 0x01, 0x00, 0x04, 0x0b, 0x08, 0x00, 0x09, 0x00, 0x00, 0x00
        /*0020*/ 	.byte	0x00, 0x00, 0x00, 0x00


//--------------------- .nv.info._Z25tiledpadded_matmul_kernelPiS_S_ --------------------------
	.section	.nv.info._Z25tiledpadded_matmul_kernelPiS_S_,"",@"SHT_CUDA_INFO"
	.sectionflags	@""
	.align	4


	//----- nvinfo : EIATTR_CUDA_API_VERSION
	.align		4
        /*0000*/ 	.byte	0x04, 0x37
        /*0002*/ 	.short	(.L_19 - .L_18)
.L_18:
        /*0004*/ 	.word	0x00000082


	//----- nvinfo : EIATTR_KPARAM_INFO
	.align		4
.L_19:
        /*0008*/ 	.byte	0x04, 0x17
        /*000a*/ 	.short	(.L_21 - .L_20)
.L_20:
        /*000c*/ 	.word	0x00000000
        /*0010*/ 	.short	0x0002
        /*0012*/ 	.short	0x0010
        /*0014*/ 	.byte	0x00, 0xf5, 0x21, 0x00


	//----- nvinfo : EIATTR_KPARAM_INFO
	.align		4
.L_21:
        /*0018*/ 	.byte	0x04, 0x17
        /*001a*/ 	.short	(.L_23 - .L_22)
.L_22:
        /*001c*/ 	.word	0x00000000
        /*0020*/ 	.short	0x0001
        /*0022*/ 	.short	0x0008
        /*0024*/ 	.byte	0x00, 0xf5, 0x21, 0x00


	//----- nvinfo : EIATTR_KPARAM_INFO
	.align		4
.L_23:
        /*0028*/ 	.byte	0x04, 0x17
        /*002a*/ 	.short	(.L_25 - .L_24)
.L_24:
        /*002c*/ 	.word	0x00000000
        /*0030*/ 	.short	0x0000
        /*0032*/ 	.short	0x0000
        /*0034*/ 	.byte	0x00, 0xf5, 0x21, 0x00


	//----- nvinfo : EIATTR_SPARSE_MMA_MASK
	.align		4
.L_25:
        /*0038*/ 	.byte	0x03, 0x50
        /*003a*/ 	.short	0x0000


	//----- nvinfo : EIATTR_MAXREG_COUNT
	.align		4
        /*003c*/ 	.byte	0x03, 0x1b
        /*003e*/ 	.short	0x00ff


	//----- nvinfo : EIATTR_NUM_BARRIERS
	.align		4
        /*0040*/ 	.byte	0x02, 0x4c
        /*0042*/ 	.byte	0x01
	.zero		1


	//----- nvinfo : EIATTR_MERCURY_ISA_VERSION
	.align		4
        /*0044*/ 	.byte	0x03, 0x5f
        /*0046*/ 	.short	0x0101


	//----- nvinfo : EIATTR_VRC_CTA_INIT_COUNT
	.align		4
        /*0048*/ 	.byte	0x02, 0x4a
	.zero		1
	.zero		1


	//----- nvinfo : EIATTR_EXIT_INSTR_OFFSETS
	.align		4
        /*004c*/ 	.byte	0x04, 0x1c
        /*004e*/ 	.short	(.L_27 - .L_26)


	//   ....[0]....
.L_26:
        /*0050*/ 	.word	0x000004c0


	//----- nvinfo : EIATTR_CBANK_PARAM_SIZE
	.align		4
.L_27:
        /*0054*/ 	.byte	0x03, 0x19
        /*0056*/ 	.short	0x0018


	//----- nvinfo : EIATTR_PARAM_CBANK
	.align		4
        /*0058*/ 	.byte	0x04, 0x0a
        /*005a*/ 	.short	(.L_29 - .L_28)
	.align		4
.L_28:
        /*005c*/ 	.word	index@(.nv.constant0._Z25tiledpadded_matmul_kernelPiS_S_)
        /*0060*/ 	.short	0x0380
        /*0062*/ 	.short	0x0018


	//----- nvinfo : EIATTR_SW_WAR
	.align		4
.L_29:
        /*0064*/ 	.byte	0x04, 0x36
        /*0066*/ 	.short	(.L_31 - .L_30)
.L_30:
        /*0068*/ 	.word	0x00000008
.L_31:


//--------------------- .nv.info._Z19tiled_matmul_kernelPiS_S_ --------------------------
	.section	.nv.info._Z19tiled_matmul_kernelPiS_S_,"",@"SHT_CUDA_INFO"
	.sectionflags	@""
	.align	4


	//----- nvinfo : EIATTR_CUDA_API_VERSION
	.align		4
        /*0000*/ 	.byte	0x04, 0x37
        /*0002*/ 	.short	(.L_33 - .L_32)
.L_32:
        /*0004*/ 	.word	0x00000082


	//----- nvinfo : EIATTR_KPARAM_INFO
	.align		4
.L_33:
        /*0008*/ 	.byte	0x04, 0x17
        /*000a*/ 	.short	(.L_35 - .L_34)
.L_34:
        /*000c*/ 	.word	0x00000000
        /*0010*/ 	.short	0x0002
        /*0012*/ 	.short	0x0010
        /*0014*/ 	.byte	0x00, 0xf5, 0x21, 0x00


	//----- nvinfo : EIATTR_KPARAM_INFO
	.align		4
.L_35:
        /*0018*/ 	.byte	0x04, 0x17
        /*001a*/ 	.short	(.L_37 - .L_36)
.L_36:
        /*001c*/ 	.word	0x00000000
        /*0020*/ 	.short	0x0001
        /*0022*/ 	.short	0x0008
        /*0024*/ 	.byte	0x00, 0xf5, 0x21, 0x00


	//----- nvinfo : EIATTR_KPARAM_INFO
	.align		4
.L_37:
        /*0028*/ 	.byte	0x04, 0x17
        /*002a*/ 	.short	(.L_39 - .L_38)
.L_38:
        /*002c*/ 	.word	0x00000000
        /*0030*/ 	.short	0x0000
        /*0032*/ 	.short	0x0000
        /*0034*/ 	.byte	0x00, 0xf5, 0x21, 0x00


	//----- nvinfo : EIATTR_SPARSE_MMA_MASK
	.align		4
.L_39:
        /*0038*/ 	.byte	0x03, 0x50
        /*003a*/ 	.short	0x0000


	//----- nvinfo : EIATTR_MAXREG_COUNT
	.align		4
        /*003c*/ 	.byte	0x03, 0x1b
        /*003e*/ 	.short	0x00ff


	//----- nvinfo : EIATTR_NUM_BARRIERS
	.align		4
        /*0040*/ 	.byte	0x02, 0x4c
        /*0042*/ 	.byte	0x01
	.zero		1


	//----- nvinfo : EIATTR_MERCURY_ISA_VERSION
	.align		4
        /*0044*/ 	.byte	0x03, 0x5f
        /*0046*/ 	.short	0x0101


	//----- nvinfo : EIATTR_VRC_CTA_INIT_COUNT
	.align		4
        /*0048*/ 	.byte	0x02, 0x4a
	.zero		1
	.zero		1


	//----- nvinfo : EIATTR_EXIT_INSTR_OFFSETS
	.align		4
        /*004c*/ 	.byte	0x04, 0x1c
        /*004e*/ 	.short	(.L_41 - .L_40)


	//   ....[0]....
.L_40:
        /*0050*/ 	.word	0x000004c0


	//----- nvinfo : EIATTR_CBANK_PARAM_SIZE
	.align		4
.L_41:
        /*0054*/ 	.byte	0x03, 0x19
        /*0056*/ 	.short	0x0018


	//----- nvinfo : EIATTR_PARAM_CBANK
	.align		4
        /*0058*/ 	.byte	0x04, 0x0a
        /*005a*/ 	.short	(.L_43 - .L_42)
	.align		4
.L_42:
        /*005c*/ 	.word	index@(.nv.constant0._Z19tiled_matmul_kernelPiS_S_)
        /*0060*/ 	.short	0x0380
        /*0062*/ 	.short	0x0018


	//----- nvinfo : EIATTR_SW_WAR
	.align		4
.L_43:
        /*0064*/ 	.byte	0x04, 0x36
        /*0066*/ 	.short	(.L_45 - .L_44)
.L_44:
        /*0068*/ 	.word	0x00000008
.L_45:


//--------------------- .nv.info._Z13matmul_kernelPiS_S_ --------------------------
	.section	.nv.info._Z13matmul_kernelPiS_S_,"",@"SHT_CUDA_INFO"
	.sectionflags	@""
	.align	4


	//----- nvinfo : EIATTR_CUDA_API_VERSION
	.align		4
        /*0000*/ 	.byte	0x04, 0x37
        /*0002*/ 	.short	(.L_47 - .L_46)
.L_46:
        /*0004*/ 	.word	0x00000082


	//----- nvinfo : EIATTR_KPARAM_INFO
	.align		4
.L_47:
        /*0008*/ 	.byte	0x04, 0x17
        /*000a*/ 	.short	(.L_49 - .L_48)
.L_48:
        /*000c*/ 	.word	0x00000000
        /*0010*/ 	.short	0x0002
        /*0012*/ 	.short	0x0010
        /*0014*/ 	.byte	0x00, 0xf5, 0x21, 0x00


	//----- nvinfo : EIATTR_KPARAM_INFO
	.align		4
.L_49:
        /*0018*/ 	.byte	0x04, 0x17
        /*001a*/ 	.short	(.L_51 - .L_50)
.L_50:
        /*001c*/ 	.word	0x00000000
        /*0020*/ 	.short	0x0001
        /*0022*/ 	.short	0x0008
        /*0024*/ 	.byte	0x00, 0xf5, 0x21, 0x00


	//----- nvinfo : EIATTR_KPARAM_INFO
	.align		4
.L_51:
        /*0028*/ 	.byte	0x04, 0x17
        /*002a*/ 	.short	(.L_53 - .L_52)
.L_52:
        /*002c*/ 	.word	0x00000000
        /*0030*/ 	.short	0x0000
        /*0032*/ 	.short	0x0000
        /*0034*/ 	.byte	0x00, 0xf5, 0x21, 0x00


	//----- nvinfo : EIATTR_SPARSE_MMA_MASK
	.align		4
.L_53:
        /*0038*/ 	.byte	0x03, 0x50
        /*003a*/ 	.short	0x0000


	//----- nvinfo : EIATTR_MAXREG_COUNT
	.align		4
        /*003c*/ 	.byte	0x03, 0x1b
        /*003e*/ 	.short	0x00ff


	//----- nvinfo : EIATTR_MERCURY_ISA_VERSION
	.align		4
        /*0040*/ 	.byte	0x03, 0x5f
        /*0042*/ 	.short	0x0101


	//----- nvinfo : EIATTR_VRC_CTA_INIT_COUNT
	.align		4
        /*0044*/ 	.byte	0x02, 0x4a
	.zero		1
	.zero		1


	//----- nvinfo : EIATTR_EXIT_INSTR_OFFSETS
	.align		4
        /*0048*/ 	.byte	0x04, 0x1c
        /*004a*/ 	.short	(.L_55 - .L_54)


	//   ....[0]....
.L_54:
        /*004c*/ 	.word	0x000000b0


	//   ....[1]....
        /*0050*/ 	.word	0x000002e0


	//----- nvinfo : EIATTR_CBANK_PARAM_SIZE
	.align		4
.L_55:
        /*0054*/ 	.byte	0x03, 0x19
        /*0056*/ 	.short	0x0018


	//----- nvinfo : EIATTR_PARAM_CBANK
	.align		4
        /*0058*/ 	.byte	0x04, 0x0a
        /*005a*/ 	.short	(.L_57 - .L_56)
	.align		4
.L_56:
        /*005c*/ 	.word	index@(.nv.constant0._Z13matmul_kernelPiS_S_)
        /*0060*/ 	.short	0x0380
        /*0062*/ 	.short	0x0018


	//----- nvinfo : EIATTR_SW_WAR
	.align		4
.L_57:
        /*0064*/ 	.byte	0x04, 0x36
        /*0066*/ 	.short	(.L_59 - .L_58)
.L_58:
        /*0068*/ 	.word	0x00000008
.L_59:


//--------------------- .nv.callgraph             --------------------------
	.section	.nv.callgraph,"",@"SHT_CUDA_CALLGRAPH"
	.align	4
	.sectionentsize	8
	.align		4
        /*0000*/ 	.word	0x00000000
	.align		4
        /*0004*/ 	.word	0xffffffff
	.align		4
        /*0008*/ 	.word	0x00000000
	.align		4
        /*000c*/ 	.word	0xfffffffe
	.align		4
        /*0010*/ 	.word	0x00000000
	.align		4
        /*0014*/ 	.word	0xfffffffd
	.align		4
        /*0018*/ 	.word	0x00000000
	.align		4
        /*001c*/ 	.word	0xfffffffc


//--------------------- .text._Z25tiledpadded_matmul_kernelPiS_S_ --------------------------
	.section	.text._Z25tiledpadded_matmul_kernelPiS_S_,"ax",@progbits
	.align	128
        .global         _Z25tiledpadded_matmul_kernelPiS_S_
        .type           _Z25tiledpadded_matmul_kernelPiS_S_,@function
        .size           _Z25tiledpadded_matmul_kernelPiS_S_,(.L_x_3 - _Z25tiledpadded_matmul_kernelPiS_S_)
        .other          _Z25tiledpadded_matmul_kernelPiS_S_,@"STO_CUDA_ENTRY STV_DEFAULT"
_Z25tiledpadded_matmul_kernelPiS_S_:
.text._Z25tiledpadded_matmul_kernelPiS_S_:
[----:B------:R-:W-:Y:S01]  /*0000*/  LDC R1, c[0x0][0x37c] ;  /* 0x0000df00ff017b82 */ /* 0x000fe20000000800 */
[----:B------:R-:W0:Y:S07]  /*0010*/  S2R R13, SR_TID.Y ;  /* 0x00000000000d7919 */ /* 0x000e2e0000002200 */
[----:B------:R-:W1:Y:S01]  /*0020*/  LDC.64 R4, c[0x0][0x380] ;  /* 0x0000e000ff047b82 */ /* 0x000e620000000a00 */
[----:B------:R-:W2:Y:S01]  /*0030*/  LDCU.64 UR4, c[0x0][0x358] ;  /* 0x00006b00ff0477ac */ /* 0x000ea20008000a00 */
[----:B------:R-:W3:Y:S01]  /*0040*/  S2R R7, SR_CTAID.Y ;  /* 0x0000000000077919 */ /* 0x000ee20000002600 */
[----:B------:R-:W4:Y:S05]  /*0050*/  S2R R21, SR_TID.X ;  /* 0x0000000000157919 */ /* 0x000f2a0000002100 */
[----:B------:R-:W5:Y:S01]  /*0060*/  LDC.64 R2, c[0x0][0x388] ;  /* 0x0000e200ff027b82 */ /* 0x000f620000000a00 */
[----:B------:R-:W2:Y:S01]  /*0070*/  S2R R6, SR_CTAID.X ;  /* 0x0000000000067919 */ /* 0x000ea20000002500 */
[----:B0-----:R-:W-:-:S04]  /*0080*/  SHF.L.U32 R22, R13, 0x3, RZ ;  /* 0x000000030d167819 */ /* 0x001fc800000006ff */
[----:B---3--:R-:W-:-:S04]  /*0090*/  LEA R0, R7, R22, 0x4 ;  /* 0x0000001607007211 */ /* 0x008fc800078e20ff */
[-C--:B----4-:R-:W-:Y:S02]  /*00a0*/  IADD3 R7, PT, PT, R0, R21.reuse, RZ ;  /* 0x0000001500077210 */ /* 0x090fe40007ffe0ff */
[----:B--2---:R-:W-:-:S03]  /*00b0*/  LEA R9, R6, R21, 0x1 ;  /* 0x0000001506097211 */ /* 0x004fc600078e08ff */
[----:B-1----:R-:W-:Y:S01]  /*00c0*/  IMAD.WIDE.U32 R4, R7, 0x4, R4 ;  /* 0x0000000407047825 */ /* 0x002fe200078e0004 */
[----:B------:R-:W-:-:S04]  /*00d0*/  IADD3 R11, PT, PT, R9, R22, RZ ;  /* 0x00000016090b7210 */ /* 0x000fc80007ffe0ff */
[----:B------:R-:W2:Y:S01]  /*00e0*/  LDG.E R8, desc[UR4][R4.64] ;  /* 0x0000000404087981 */ /* 0x000ea2000c1e1900 */
[----:B-----5:R-:W-:-:S05]  /*00f0*/  IMAD.WIDE R2, R11, 0x4, R2 ;  /* 0x000000040b027825 */ /* 0x020fca00078e0202 */
[----:B------:R-:W3:Y:S01]  /*0100*/  LDG.E R11, desc[UR4][R2.64] ;  /* 0x00000004020b7981 */ /* 0x000ee2000c1e1900 */
[----:B------:R-:W0:Y:S01]  /*0110*/  S2R R10, SR_CgaCtaId ;  /* 0x00000000000a7919 */ /* 0x000e220000008800 */
[----:B------:R-:W-:-:S04]  /*0120*/  MOV R6, 0x400 ;  /* 0x0000040000067802 */ /* 0x000fc80000000f00 */
[----:B------:R-:W-:Y:S02]  /*0130*/  IADD3 R7, PT, PT, R6, 0x18, RZ ;  /* 0x0000001806077810 */ /* 0x000fe40007ffe0ff */
[C---:B0-----:R-:W-:Y:S02]  /*0140*/  LEA R18, R10.reuse, R6, 0x18 ;  /* 0x000000060a127211 */ /* 0x041fe400078ec0ff */
[----:B------:R-:W-:-:S03]  /*0150*/  LEA R7, R10, R7, 0x18 ;  /* 0x000000070a077211 */ /* 0x000fc600078ec0ff */
[----:B------:R-:W-:Y:S01]  /*0160*/  IMAD R18, R13, 0xc, R18 ;  /* 0x0000000c0d127824 */ /* 0x000fe200078e0212 */
[----:B------:R-:W-:-:S04]  /*0170*/  LEA R16, R21, R7, 0x2 ;  /* 0x0000000715107211 */ /* 0x000fc800078e10ff */
[----:B------:R-:W-:Y:S02]  /*0180*/  LEA R21, R21, R18, 0x2 ;  /* 0x0000001215157211 */ /* 0x000fe400078e10ff */
[----:B------:R-:W-:-:S03]  /*0190*/  IADD3 R22, PT, PT, R22, R16, RZ ;  /* 0x0000001016167210 */ /* 0x000fc60007ffe0ff */
[----:B--2---:R-:W-:Y:S04]  /*01a0*/  STS [R21], R8 ;  /* 0x0000000815007388 */ /* 0x004fe80000000800 */
[----:B---3--:R-:W-:Y:S01]  /*01b0*/  STS [R22], R11 ;  /* 0x0000000b16007388 */ /* 0x008fe20000000800 */
[----:B------:R-:W-:Y:S06]  /*01c0*/  BAR.SYNC.DEFER_BLOCKING 0x0 ;  /* 0x0000000000007b1d */ /* 0x000fec0000010000 */
[----:B------:R-:W-:Y:S04]  /*01d0*/  LDS R7, [R18] ;  /* 0x0000000012077984 */ /* 0x000fe80000000800 */
[----:B------:R-:W0:Y:S04]  /*01e0*/  LDS R6, [R16] ;  /* 0x0000000010067984 */ /* 0x000e280000000800 */
[----:B------:R-:W-:Y:S04]  /*01f0*/  LDS R17, [R18+0x4] ;  /* 0x0000040012117984 */ /* 0x000fe80000000800 */
[----:B------:R-:W1:Y:S01]  /*0200*/  LDS R12, [R16+0x8] ;  /* 0x00000800100c7984 */ /* 0x000e620000000800 */
[----:B------:R-:W-:Y:S06]  /*0210*/  BAR.SYNC.DEFER_BLOCKING 0x0 ;  /* 0x0000000000007b1d */ /* 0x000fec0000010000 */
[----:B------:R-:W2:Y:S04]  /*0220*/  LDG.E R10, desc[UR4][R4.64+0x8] ;  /* 0x00000804040a7981 */ /* 0x000ea8000c1e1900 */
[----:B------:R-:W3:Y:S04]  /*0230*/  LDG.E R13, desc[UR4][R2.64+0x40] ;  /* 0x00004004020d7981 */ /* 0x000ee8000c1e1900 */
[----:B--2---:R-:W-:Y:S04]  /*0240*/  STS [R21], R10 ;  /* 0x0000000a15007388 */ /* 0x004fe80000000800 */
[----:B---3--:R-:W-:Y:S01]  /*0250*/  STS [R22], R13 ;  /* 0x0000000d16007388 */ /* 0x008fe20000000800 */
[----:B------:R-:W-:Y:S06]  /*0260*/  BAR.SYNC.DEFER_BLOCKING 0x0 ;  /* 0x0000000000007b1d */ /* 0x000fec0000010000 */
[----:B------:R-:W-:Y:S04]  /*0270*/  LDS R19, [R18] ;  /* 0x0000000012137984 */ /* 0x000fe80000000800 */
[----:B------:R-:W2:Y:S04]  /*0280*/  LDS R20, [R16] ;  /* 0x0000000010147984 */ /* 0x000ea80000000800 */
[----:B------:R-:W-:Y:S04]  /*0290*/  LDS R14, [R18+0x4] ;  /* 0x00000400120e7984 */ /* 0x000fe80000000800 */
[----:B------:R-:W3:Y:S01]  /*02a0*/  LDS R15, [R16+0x8] ;  /* 0x00000800100f7984 */ /* 0x000ee20000000800 */
[----:B------:R-:W-:Y:S06]  /*02b0*/  BAR.SYNC.DEFER_BLOCKING 0x0 ;  /* 0x0000000000007b1d */ /* 0x000fec0000010000 */
[----:B------:R-:W4:Y:S04]  /*02c0*/  LDG.E R24, desc[UR4][R4.64+0x10] ;  /* 0x0000100404187981 */ /* 0x000f28000c1e1900 */
[----:B------:R-:W5:Y:S04]  /*02d0*/  LDG.E R23, desc[UR4][R2.64+0x80] ;  /* 0x0000800402177981 */ /* 0x000f68000c1e1900 */
[----:B----4-:R-:W-:Y:S04]  /*02e0*/  STS [R21], R24 ;  /* 0x0000001815007388 */ /* 0x010fe80000000800 */
[----:B-----5:R-:W-:Y:S01]  /*02f0*/  STS [R22], R23 ;  /* 0x0000001716007388 */ /* 0x020fe20000000800 */
[----:B------:R-:W-:Y:S06]  /*0300*/  BAR.SYNC.DEFER_BLOCKING 0x0 ;  /* 0x0000000000007b1d */ /* 0x000fec0000010000 */
[----:B------:R-:W-:Y:S04]  /*0310*/  LDS R10, [R18] ;  /* 0x00000000120a7984 */ /* 0x000fe80000000800 */
[----:B------:R-:W4:Y:S04]  /*0320*/  LDS R13, [R16] ;  /* 0x00000000100d7984 */ /* 0x000f280000000800 */
[----:B------:R-:W-:Y:S04]  /*0330*/  LDS R8, [R18+0x4] ;  /* 0x0000040012087984 */ /* 0x000fe80000000800 */
[----:B------:R-:W5:Y:S01]  /*0340*/  LDS R11, [R16+0x8] ;  /* 0x00000800100b7984 */ /* 0x000f620000000800 */
[----:B------:R-:W-:Y:S06]  /*0350*/  BAR.SYNC.DEFER_BLOCKING 0x0 ;  /* 0x0000000000007b1d */ /* 0x000fec0000010000 */
[----:B------:R-:W5:Y:S04]  /*0360*/  LDG.E R26, desc[UR4][R4.64+0x18] ;  /* 0x00001804041a7981 */ /* 0x000f68000c1e1900 */
[----:B------:R-:W5:Y:S01]  /*0370*/  LDG.E R27, desc[UR4][R2.64+0xc0] ;  /* 0x0000c004021b7981 */ /* 0x000f62000c1e1900 */
[----:B0-----:R-:W-:-:S02]  /*0380*/  IMAD R25, R7, R6, RZ ;  /* 0x0000000607197224 */ /* 0x001fc400078e02ff */
[----:B------:R-:W0:Y:S02]  /*0390*/  LDC.64 R6, c[0x0][0x390] ;  /* 0x0000e400ff067b82 */ /* 0x000e240000000a00 */
[----:B-1----:R-:W-:-:S04]  /*03a0*/  IMAD R12, R17, R12, R25 ;  /* 0x0000000c110c7224 */ /* 0x002fc800078e0219 */
[----:B--2---:R-:W-:-:S04]  /*03b0*/  IMAD R12, R19, R20, R12 ;  /* 0x00000014130c7224 */ /* 0x004fc800078e020c */
[----:B---3--:R-:W-:-:S04]  /*03c0*/  IMAD R12, R14, R15, R12 ;  /* 0x0000000f0e0c7224 */ /* 0x008fc800078e020c */
[----:B----4-:R-:W-:Y:S01]  /*03d0*/  IMAD R10, R10, R13, R12 ;  /* 0x0000000d0a0a7224 */ /* 0x010fe200078e020c */
[----:B------:R-:W-:-:S03]  /*03e0*/  IADD3 R9, PT, PT, R9, R0, RZ ;  /* 0x0000000009097210 */ /* 0x000fc60007ffe0ff */
[----:B-----5:R-:W-:Y:S02]  /*03f0*/  IMAD R8, R8, R11, R10 ;  /* 0x0000000b08087224 */ /* 0x020fe400078e020a */
[----:B0-----:R-:W-:Y:S01]  /*0400*/  IMAD.WIDE R6, R9, 0x4, R6 ;  /* 0x0000000409067825 */ /* 0x001fe200078e0206 */
[----:B------:R-:W-:Y:S04]  /*0410*/  STS [R21], R26 ;  /* 0x0000001a15007388 */ /* 0x000fe80000000800 */
[----:B------:R-:W-:Y:S01]  /*0420*/  STS [R22], R27 ;  /* 0x0000001b16007388 */ /* 0x000fe20000000800 */
[----:B------:R-:W-:Y:S06]  /*0430*/  BAR.SYNC.DEFER_BLOCKING 0x0 ;  /* 0x0000000000007b1d */ /* 0x000fec0000010000 */
[----:B------:R-:W-:Y:S04]  /*0440*/  LDS R29, [R18] ;  /* 0x00000000121d7984 */ /* 0x000fe80000000800 */
[----:B------:R-:W0:Y:S04]  /*0450*/  LDS R28, [R16] ;  /* 0x00000000101c7984 */ /* 0x000e280000000800 */
[----:B------:R-:W-:Y:S04]  /*0460*/  LDS R23, [R18+0x4] ;  /* 0x0000040012177984 */ /* 0x000fe80000000800 */
[----:B------:R-:W1:Y:S01]  /*0470*/  LDS R24, [R16+0x8] ;  /* 0x0000080010187984 */ /* 0x000e620000000800 */
[----:B0-----:R-:W-:-:S04]  /*0480*/  IMAD R8, R29, R28, R8 ;  /* 0x0000001c1d087224 */ /* 0x001fc800078e0208 */
[----:B-1----:R-:W-:Y:S01]  /*0490*/  IMAD R23, R23, R24, R8 ;  /* 0x0000001817177224 */ /* 0x002fe200078e0208 */
[----:B------:R-:W-:Y:S06]  /*04a0*/  BAR.SYNC.DEFER_BLOCKING 0x0 ;  /* 0x0000000000007b1d */ /* 0x000fec0000010000 */
[----:B------:R-:W-:Y:S01]  /*04b0*/  STG.E desc[UR4][R6.64], R23 ;  /* 0x0000001706007986 */ /* 0x000fe2000c101904 */
[----:B------:R-:W-:Y:S05]  /*04c0*/  EXIT ;  /* 0x000000000000794d */ /* 0x000fea0003800000 */
.L_x_0:
[----:B------:R-:W-:-:S00]  /*04d0*/  BRA `(.L_x_0) ;  /* 0xfffffffc00fc7947 */ /* 0x000fc0000383ffff */
[----:B------:R-:W-:-:S00]  /*04e0*/  NOP ;  /* 0x0000000000007918 */ /* 0x000fc00000000000 */
        /* <DEDUP_REMOVED lines=9> */
.L_x_3:


//--------------------- .text._Z19tiled_matmul_kernelPiS_S_ --------------------------
	.section	.text._Z19tiled_matmul_kernelPiS_S_,"ax",@progbits
	.align	128
        .global         _Z19tiled_matmul_kernelPiS_S_
        .type           _Z19tiled_matmul_kernelPiS_S_,@function
        .size           _Z19tiled_matmul_kernelPiS_S_,(.L_x_4 - _Z19tiled_matmul_kernelPiS_S_)
        .other          _Z19tiled_matmul_kernelPiS_S_,@"STO_CUDA_ENTRY STV_DEFAULT"
_Z19tiled_matmul_kernelPiS_S_:
.text._Z19tiled_matmul_kernelPiS_S_:
        /* <DEDUP_REMOVED lines=13> */
[----:B------:R-:W-:-:S05]  /*00d0*/  IADD3 R11, PT, PT, R9, R6, RZ ;  /* 0x00000006090b7210 */ /* 0x000fca0007ffe0ff */
[----:B-----5:R-:W-:Y:S02]  /*00e0*/  IMAD.WIDE R4, R11, 0x4, R4 ;  /* 0x000000040b047825 */ /* 0x020fe400078e0204 */
[----:B------:R-:W2:Y:S04]  /*00f0*/  LDG.E R11, desc[UR4][R2.64] ;  /* 0x00000004020b7981 */ /* 0x000ea8000c1e1900 */
[----:B------:R-:W3:Y:S01]  /*0100*/  LDG.E R8, desc[UR4][R4.64] ;  /* 0x0000000404087981 */ /* 0x000ee2000c1e1900 */
[----:B------:R-:W-:Y:S01]  /*0110*/  MOV R6, 0x400 ;  /* 0x0000040000067802 */ /* 0x000fe20000000f00 */
[----:B------:R-:W0:Y:S03]  /*0120*/  S2R R10, SR_CgaCtaId ;  /* 0x00000000000a7919 */ /* 0x000e260000008800 */
[----:B------:R-:W-:-:S02]  /*0130*/  IADD3 R7, PT, PT, R6, 0x18, RZ ;  /* 0x0000001806077810 */ /* 0x000fc40007ffe0ff */
[C---:B0-----:R-:W-:Y:S02]  /*0140*/  LEA R20, R10.reuse, R6, 0x18 ;  /* 0x000000060a147211 */ /* 0x041fe400078ec0ff */
[----:B------:R-:W-:-:S03]  /*0150*/  LEA R7, R10, R7, 0x18 ;  /* 0x000000070a077211 */ /* 0x000fc600078ec0ff */
[----:B------:R-:W-:Y:S01]  /*0160*/  IMAD R20, R21, 0xc, R20 ;  /* 0x0000000c15147824 */ /* 0x000fe200078e0214 */
[----:B------:R-:W-:-:S04]  /*0170*/  LEA R18, R13, R7, 0x2 ;  /* 0x000000070d127211 */ /* 0x000fc800078e10ff */
[----:B------:R-:W-:Y:S01]  /*0180*/  LEA R22, R13, R20, 0x2 ;  /* 0x000000140d167211 */ /* 0x000fe200078e10ff */
[----:B------:R-:W-:-:S04]  /*0190*/  IMAD R21, R21, 0xc, R18 ;  /* 0x0000000c15157824 */ /* 0x000fc800078e0212 */
        /* <DEDUP_REMOVED lines=30> */
[----:B0-----:R-:W-:Y:S01]  /*0380*/  IMAD R25, R7, R6, RZ ;  /* 0x0000000607197224 */ /* 0x001fe200078e02ff */
[----:B------:R-:W-:Y:S01]  /*0390*/  IADD3 R9, PT, PT, R9, R0, RZ ;  /* 0x0000000009097210 */ /* 0x000fe20007ffe0ff */
[----:B------:R-:W0:Y:S02]  /*03a0*/  LDC.64 R6, c[0x0][0x390] ;  /* 0x0000e400ff067b82 */ /* 0x000e240000000a00 */
[----:B-1----:R-:W-:-:S04]  /*03b0*/  IMAD R12, R17, R12, R25 ;  /* 0x0000000c110c7224 */ /* 0x002fc800078e0219 */
[----:B--2---:R-:W-:-:S04]  /*03c0*/  IMAD R12, R16, R19, R12 ;  /* 0x00000013100c7224 */ /* 0x004fc800078e020c */
[----:B---3--:R-:W-:-:S04]  /*03d0*/  IMAD R12, R14, R15, R12 ;  /* 0x0000000f0e0c7224 */ /* 0x008fc800078e020c */
[----:B----4-:R-:W-:-:S04]  /*03e0*/  IMAD R10, R10, R13, R12 ;  /* 0x0000000d0a0a7224 */ /* 0x010fc800078e020c */
        /* <DEDUP_REMOVED lines=14> */
.L_x_1:
        /* <DEDUP_REMOVED lines=11> */
.L_x_4:


//--------------------- .text._Z13matmul_kernelPiS_S_ --------------------------
	.section	.text._Z13matmul_kernelPiS_S_,"ax",@progbits
	.align	128
        .global         _Z13matmul_kernelPiS_S_
        .type           _Z13matmul_kernelPiS_S_,@function
        .size           _Z13matmul_kernelPiS_S_,(.L_x_5 - _Z13matmul_kernelPiS_S_)
        .other          _Z13matmul_kernelPiS_S_,@"STO_CUDA_ENTRY STV_DEFAULT"
_Z13matmul_kernelPiS_S_:
.text._Z13matmul_kernelPiS_S_:
[----:B------:R-:W-:Y:S01]  /*0000*/  LDC R1, c[0x0][0x37c] ;  /* 0x0000df00ff017b82 */ /* 0x000fe20000000800 */
[----:B------:R-:W0:Y:S07]  /*0010*/  S2R R3, SR_TID.X ;  /* 0x0000000000037919 */ /* 0x000e2e0000002100 */
[----:B------:R-:W1:Y:S01]  /*0020*/  LDC R9, c[0x0][0x364] ;  /* 0x0000d900ff097b82 */ /* 0x000e620000000800 */
[----:B------:R-:W1:Y:S07]  /*0030*/  S2R R2, SR_TID.Y ;  /* 0x0000000000027919 */ /* 0x000e6e0000002200 */
[----:B------:R-:W0:Y:S08]  /*0040*/  S2UR UR5, SR_CTAID.X ;  /* 0x00000000000579c3 */ /* 0x000e300000002500 */
[----:B------:R-:W0:Y:S08]  /*0050*/  LDC R0, c[0x0][0x360] ;  /* 0x0000d800ff007b82 */ /* 0x000e300000000800 */
[----:B------:R-:W1:Y:S01]  /*0060*/  S2UR UR4, SR_CTAID.Y ;  /* 0x00000000000479c3 */ /* 0x000e620000002600 */
[----:B0-----:R-:W-:-:S05]  /*0070*/  IMAD R0, R0, UR5, R3 ;  /* 0x0000000500007c24 */ /* 0x001fca000f8e0203 */
[----:B------:R-:W-:Y:S01]  /*0080*/  ISETP.GT.AND P0, PT, R0, 0x7, PT ;  /* 0x000000070000780c */ /* 0x000fe20003f04270 */
[----:B-1----:R-:W-:-:S05]  /*0090*/  IMAD R9, R9, UR4, R2 ;  /* 0x0000000409097c24 */ /* 0x002fca000f8e0202 */
[----:B------:R-:W-:-:S13]  /*00a0*/  ISETP.GT.U32.OR P0, PT, R9, 0x7, P0 ;  /* 0x000000070900780c */ /* 0x000fda0000704470 */
[----:B------:R-:W-:Y:S05]  /*00b0*/  @P0 EXIT ;  /* 0x000000000000094d */ /* 0x000fea0003800000 */
[----:B------:R-:W0:Y:S01]  /*00c0*/  LDC.64 R6, c[0x0][0x380] ;  /* 0x0000e000ff067b82 */ /* 0x000e220000000a00 */
[----:B------:R-:W1:Y:S01]  /*00d0*/  LDCU.64 UR4, c[0x0][0x358] ;  /* 0x00006b00ff0477ac */ /* 0x000e620008000a00 */
[----:B------:R-:W-:-:S06]  /*00e0*/  SHF.L.U32 R9, R9, 0x3, RZ ;  /* 0x0000000309097819 */ /* 0x000fcc00000006ff */
[----:B------:R-:W2:Y:S01]  /*00f0*/  LDC.64 R4, c[0x0][0x388] ;  /* 0x0000e200ff047b82 */ /* 0x000ea20000000a00 */
[----:B0-----:R-:W-:-:S05]  /*0100*/  IMAD.WIDE.U32 R6, R9, 0x4, R6 ;  /* 0x0000000409067825 */ /* 0x001fca00078e0006 */
[----:B-1----:R-:W3:Y:S01]  /*0110*/  LDG.E R2, desc[UR4][R6.64] ;  /* 0x0000000406027981 */ /* 0x002ee2000c1e1900 */
[----:B--2---:R-:W-:-:S03]  /*0120*/  IMAD.WIDE R4, R0, 0x4, R4 ;  /* 0x0000000400047825 */ /* 0x004fc600078e0204 */
[----:B------:R-:W2:Y:S04]  /*0130*/  LDG.E R15, desc[UR4][R6.64+0x4] ;  /* 0x00000404060f7981 */ /* 0x000ea8000c1e1900 */
[----:B------:R-:W3:Y:S04]  /*0140*/  LDG.E R3, desc[UR4][R4.64] ;  /* 0x0000000404037981 */ /* 0x000ee8000c1e1900 */
[----:B------:R-:W2:Y:S04]  /*0150*/  LDG.E R14, desc[UR4][R4.64+0x20] ;  /* 0x00002004040e7981 */ /* 0x000ea8000c1e1900 */
[----:B------:R-:W4:Y:S04]  /*0160*/  LDG.E R17, desc[UR4][R6.64+0x8] ;  /* 0x0000080406117981 */ /* 0x000f28000c1e1900 */
[----:B------:R-:W4:Y:S04]  /*0170*/  LDG.E R16, desc[UR4][R4.64+0x40] ;  /* 0x0000400404107981 */ /* 0x000f28000c1e1900 */
[----:B------:R-:W5:Y:S04]  /*0180*/  LDG.E R19, desc[UR4][R6.64+0xc] ;  /* 0x00000c0406137981 */ /* 0x000f68000c1e1900 */
        /* <DEDUP_REMOVED lines=8> */
[----:B------:R-:W5:Y:S01]  /*0210*/  LDG.E R13, desc[UR4][R4.64+0xe0] ;  /* 0x0000e004040d7981 */ /* 0x000f62000c1e1900 */
[----:B------:R-:W-:Y:S01]  /*0220*/  IADD3 R9, PT, PT, R0, R9, RZ ;  /* 0x0000000900097210 */ /* 0x000fe20007ffe0ff */
[----:B---3--:R-:W-:-:S02]  /*0230*/  IMAD R12, R2, R3, RZ ;  /* 0x00000003020c7224 */ /* 0x008fc400078e02ff */
[----:B------:R-:W0:Y:S02]  /*0240*/  LDC.64 R2, c[0x0][0x390] ;  /* 0x0000e400ff027b82 */ /* 0x000e240000000a00 */
[----:B--2---:R-:W-:-:S04]  /*0250*/  IMAD R12, R15, R14, R12 ;  /* 0x0000000e0f0c7224 */ /* 0x004fc800078e020c */
[----:B----4-:R-:W-:-:S04]  /*0260*/  IMAD R12, R17, R16, R12 ;  /* 0x00000010110c7224 */ /* 0x010fc800078e020c */
[----:B-----5:R-:W-:-:S04]  /*0270*/  IMAD R12, R19, R18, R12 ;  /* 0x00000012130c7224 */ /* 0x020fc800078e020c */
[----:B------:R-:W-:-:S04]  /*0280*/  IMAD R12, R21, R20, R12 ;  /* 0x00000014150c7224 */ /* 0x000fc800078e020c */
[----:B------:R-:W-:Y:S02]  /*0290*/  IMAD R12, R23, R22, R12 ;  /* 0x00000016170c7224 */ /* 0x000fe400078e020c */
[----:B0-----:R-:W-:-:S04]  /*02a0*/  IMAD.WIDE R2, R9, 0x4, R2 ;  /* 0x0000000409027825 */ /* 0x001fc800078e0202 */
[----:B------:R-:W-:-:S04]  /*02b0*/  IMAD R10, R10, R11, R12 ;  /* 0x0000000b0a0a7224 */ /* 0x000fc800078e020c */
[----:B------:R-:W-:-:S05]  /*02c0*/  IMAD R13, R8, R13, R10 ;  /* 0x0000000d080d7224 */ /* 0x000fca00078e020a */
[----:B------:R-:W-:Y:S01]  /*02d0*/  STG.E desc[UR4][R2.64], R13 ;  /* 0x0000000d02007986 */ /* 0x000fe2000c101904 */
[----:B------:R-:W-:Y:S05]  /*02e0*/  EXIT ;  /* 0x000000000000794d */ /* 0x000fea0003800000 */
.L_x_2:
        /* <DEDUP_REMOVED lines=9> */
.L_x_5:


//--------------------- .nv.shared._Z25tiledpadded_matmul_kernelPiS_S_ --------------------------
	.section	.nv.shared._Z25tiledpadded_matmul_kernelPiS_S_,"aw",@nobits
	.sectionflags	@""
	.align	4
.nv.shared._Z25tiledpadded_matmul_kernelPiS_S_:
	.zero		1064


//--------------------- .nv.shared.reserved.0     --------------------------
	.section	.nv.shared.reserved.0,"aw",@nobits
	.weak		__nv_reservedSMEM_offset_0_alias
	.size		__nv_reservedSMEM_offset_0_alias, 0, 64
	.other		__nv_reservedSMEM_offset_0_alias,@"STO_CUDA_RESERVED_SHARED STV_DEFAULT"
__nv_reservedSMEM_offset_0_alias:
	.zero		0
	.zero		64


//--------------------- .nv.shared._Z19tiled_matmul_kernelPiS_S_ --------------------------
	.section	.nv.shared._Z19tiled_matmul_kernelPiS_S_,"aw",@nobits
	.sectionflags	@""
	.align	4
.nv.shared._Z19tiled_matmul_kernelPiS_S_:
	.zero		1072


//--------------------- .nv.constant0._Z25tiledpadded_matmul_kernelPiS_S_ --------------------------
	.section	.nv.constant0._Z25tiledpadded_matmul_kernelPiS_S_,"a",@progbits
	.sectionflags	@""
	.align	4
.nv.constant0._Z25tiledpadded_matmul_kernelPiS_S_:
	.zero		920


//--------------------- .nv.constant0._Z19tiled_matmul_kernelPiS_S_ --------------------------
	.section	.nv.constant0._Z19tiled_matmul_kernelPiS_S_,"a",@progbits
	.sectionflags	@""
	.align	4
.nv.constant0._Z19tiled_matmul_kernelPiS_S_:
	.zero		920


//--------------------- .nv.constant0._Z13matmul_kernelPiS_S_ --------------------------
	.section	.nv.constant0._Z13matmul_kernelPiS_S_,"a",@progbits
	.sectionflags	@""
	.align	4
.nv.constant0._Z13matmul_kernelPiS_S_:
	.zero		920


//--------------------- SYMBOLS --------------------------

	.type		.nv.reservedSmem.offset0,@object
	.size		.nv.reservedSmem.offset0,0x4
	.type		.nv.reservedSmem.cap,@object
	.size		.nv.reservedSmem.cap,0x4
